//
// Generated by NVIDIA NVVM Compiler
//
// Compiler Build ID: CL-36424714
// Cuda compilation tools, release 13.0, V13.0.88
// Based on NVVM 20.0.0
//

.version 9.0
.target sm_100
.address_size 64

	// .globl	_Z26kernel_bruteforce_dump_allP12ResultPacketmmi
.global .align 4 .b8 precalc_xorwow_matrix[102400];
.global .align 4 .b8 precalc_xorwow_offset_matrix[102400];
.global .align 4 .b8 mrg32k3aM1[2304];
.global .align 4 .b8 mrg32k3aM2[2304];
.global .align 4 .b8 mrg32k3aM1SubSeq[2016];
.global .align 4 .b8 mrg32k3aM2SubSeq[2016];
.global .align 4 .b8 mrg32k3aM1Seq[2304];
.global .align 4 .b8 mrg32k3aM2Seq[2304];
.const .align 8 .b8 __cr_lgamma_table[72];
.const .align 8 .b8 d_gx[32] = {172, 187, 220, 249, 126, 102, 190, 121, 7, 11, 135, 206, 149, 98, 160, 85, 217, 40, 206, 45, 219, 252, 155, 2, 152, 23, 248, 22, 91, 129, 242, 89};
.const .align 8 .b8 d_gy[32] = {101, 196, 163, 38, 119, 218, 58, 72, 168, 8, 17, 14, 252, 251, 164, 93, 25, 84, 133, 166, 72, 180, 23, 253, 1, 5, 108, 131, 2, 99, 108, 60};

.visible .entry _Z26kernel_bruteforce_dump_allP12ResultPacketmmi(
	.param .u64 .ptr .align 1 _Z26kernel_bruteforce_dump_allP12ResultPacketmmi_param_0,
	.param .u64 _Z26kernel_bruteforce_dump_allP12ResultPacketmmi_param_1,
	.param .u64 _Z26kernel_bruteforce_dump_allP12ResultPacketmmi_param_2,
	.param .u32 _Z26kernel_bruteforce_dump_allP12ResultPacketmmi_param_3
)
.maxntid 256
{
	.reg .pred 	%p<19>;
	.reg .b32 	%r<312>;
	.reg .b64 	%rd<85>;

	ld.param.u64 	%rd28, [_Z26kernel_bruteforce_dump_allP12ResultPacketmmi_param_1];
	ld.param.u64 	%rd29, [_Z26kernel_bruteforce_dump_allP12ResultPacketmmi_param_2];
	mov.u32 	%r48, %tid.x;
	mov.u32 	%r49, %ctaid.x;
	mov.u32 	%r1, %ntid.x;
	mad.lo.s32 	%r2, %r49, %r1, %r48;
	cvt.u32.u64 	%r3, %rd28;
	{ .reg .b32 tmp; mov.b64 {tmp, %r4}, %rd28; }
	shr.s32 	%r50, %r2, 31;
	cvt.u32.u64 	%r51, %rd29;
	and.b32  	%r5, %r51, 3;
	shr.u64 	%rd30, %rd29, 2;
	cvt.u32.u64 	%r6, %rd30;
	shr.u64 	%rd31, %rd29, 34;
	cvt.u32.u64 	%r52, %rd31;
	mov.b32 	%r53, -766435501;
	mul.hi.u32 	%r54, %r53, %r6;
	mul.lo.s32 	%r7, %r6, -766435501;
	mov.b32 	%r55, -845247145;
	mul.hi.u32 	%r56, %r55, %r2;
	mul.lo.s32 	%r8, %r2, -845247145;
	xor.b32  	%r57, %r56, %r3;
	xor.b32  	%r58, %r57, %r52;
	xor.b32  	%r59, %r54, %r4;
	xor.b32  	%r60, %r59, %r50;
	add.s32 	%r9, %r3, -1640531527;
	add.s32 	%r10, %r4, -1150833019;
	mul.hi.u32 	%r61, %r53, %r58;
	mul.lo.s32 	%r62, %r58, -766435501;
	mul.hi.u32 	%r63, %r55, %r60;
	mul.lo.s32 	%r64, %r60, -845247145;
	xor.b32  	%r65, %r8, %r63;
	xor.b32  	%r66, %r65, %r9;
	xor.b32  	%r67, %r7, %r61;
	xor.b32  	%r68, %r67, %r10;
	add.s32 	%r11, %r3, 1013904242;
	add.s32 	%r12, %r4, 1993301258;
	mul.hi.u32 	%r69, %r53, %r66;
	mul.lo.s32 	%r70, %r66, -766435501;
	mul.hi.u32 	%r71, %r55, %r68;
	mul.lo.s32 	%r72, %r68, -845247145;
	xor.b32  	%r73, %r64, %r71;
	xor.b32  	%r74, %r73, %r11;
	xor.b32  	%r75, %r62, %r69;
	xor.b32  	%r76, %r75, %r12;
	add.s32 	%r13, %r3, -626627285;
	add.s32 	%r14, %r4, 842468239;
	mul.hi.u32 	%r77, %r53, %r74;
	mul.lo.s32 	%r78, %r74, -766435501;
	mul.hi.u32 	%r79, %r55, %r76;
	mul.lo.s32 	%r80, %r76, -845247145;
	xor.b32  	%r81, %r72, %r79;
	xor.b32  	%r82, %r81, %r13;
	xor.b32  	%r83, %r70, %r77;
	xor.b32  	%r84, %r83, %r14;
	add.s32 	%r15, %r3, 2027808484;
	add.s32 	%r16, %r4, -308364780;
	mul.hi.u32 	%r85, %r53, %r82;
	mul.lo.s32 	%r86, %r82, -766435501;
	mul.hi.u32 	%r87, %r55, %r84;
	mul.lo.s32 	%r88, %r84, -845247145;
	xor.b32  	%r89, %r80, %r87;
	xor.b32  	%r90, %r89, %r15;
	xor.b32  	%r91, %r78, %r85;
	xor.b32  	%r92, %r91, %r16;
	add.s32 	%r17, %r3, 387276957;
	add.s32 	%r18, %r4, -1459197799;
	mul.hi.u32 	%r93, %r53, %r90;
	mul.lo.s32 	%r94, %r90, -766435501;
	mul.hi.u32 	%r95, %r55, %r92;
	mul.lo.s32 	%r96, %r92, -845247145;
	xor.b32  	%r97, %r88, %r95;
	xor.b32  	%r98, %r97, %r17;
	xor.b32  	%r99, %r86, %r93;
	xor.b32  	%r100, %r99, %r18;
	add.s32 	%r19, %r3, -1253254570;
	add.s32 	%r101, %r4, 1684936478;
	mul.hi.u32 	%r102, %r53, %r98;
	mul.lo.s32 	%r103, %r98, -766435501;
	mul.hi.u32 	%r104, %r55, %r100;
	mul.lo.s32 	%r105, %r100, -845247145;
	xor.b32  	%r106, %r96, %r104;
	xor.b32  	%r107, %r106, %r19;
	xor.b32  	%r108, %r94, %r102;
	xor.b32  	%r109, %r108, %r101;
	add.s32 	%r20, %r3, 1401181199;
	add.s32 	%r110, %r4, 534103459;
	mul.hi.u32 	%r111, %r53, %r107;
	mul.lo.s32 	%r112, %r107, -766435501;
	mul.hi.u32 	%r113, %r55, %r109;
	mul.lo.s32 	%r114, %r109, -845247145;
	xor.b32  	%r115, %r105, %r113;
	xor.b32  	%r116, %r115, %r20;
	xor.b32  	%r117, %r103, %r111;
	xor.b32  	%r118, %r117, %r110;
	add.s32 	%r119, %r3, -239350328;
	add.s32 	%r21, %r4, -616729560;
	mul.hi.u32 	%r120, %r53, %r116;
	mul.lo.s32 	%r121, %r116, -766435501;
	mul.hi.u32 	%r122, %r55, %r118;
	mul.lo.s32 	%r123, %r118, -845247145;
	xor.b32  	%r124, %r114, %r122;
	xor.b32  	%r125, %r124, %r119;
	xor.b32  	%r126, %r112, %r120;
	xor.b32  	%r127, %r126, %r21;
	add.s32 	%r22, %r3, -1879881855;
	add.s32 	%r23, %r4, -1767562579;
	mul.hi.u32 	%r128, %r53, %r125;
	mul.lo.s32 	%r24, %r125, -766435501;
	mul.hi.u32 	%r129, %r55, %r127;
	mul.lo.s32 	%r304, %r127, -845247145;
	xor.b32  	%r130, %r123, %r129;
	xor.b32  	%r303, %r130, %r22;
	xor.b32  	%r131, %r121, %r128;
	xor.b32  	%r27, %r131, %r23;
	add.s32 	%r132, %r6, 1;
	setp.eq.s32 	%p1, %r132, 0;
	selp.u32 	%r133, 1, 0, %p1;
	add.s32 	%r28, %r133, %r52;
	mul.hi.u32 	%r134, %r53, %r132;
	add.s32 	%r135, %r7, -766435501;
	xor.b32  	%r136, %r57, %r28;
	xor.b32  	%r137, %r134, %r4;
	xor.b32  	%r138, %r137, %r50;
	mul.hi.u32 	%r139, %r53, %r136;
	mul.lo.s32 	%r140, %r136, -766435501;
	mul.hi.u32 	%r141, %r55, %r138;
	mul.lo.s32 	%r142, %r138, -845247145;
	xor.b32  	%r143, %r8, %r141;
	xor.b32  	%r144, %r143, %r9;
	xor.b32  	%r145, %r135, %r139;
	xor.b32  	%r146, %r145, %r10;
	mul.hi.u32 	%r147, %r53, %r144;
	mul.lo.s32 	%r148, %r144, -766435501;
	mul.hi.u32 	%r149, %r55, %r146;
	mul.lo.s32 	%r150, %r146, -845247145;
	xor.b32  	%r151, %r142, %r149;
	xor.b32  	%r152, %r151, %r11;
	xor.b32  	%r153, %r140, %r147;
	xor.b32  	%r154, %r153, %r12;
	mul.hi.u32 	%r155, %r53, %r152;
	mul.lo.s32 	%r156, %r152, -766435501;
	mul.hi.u32 	%r157, %r55, %r154;
	mul.lo.s32 	%r158, %r154, -845247145;
	xor.b32  	%r159, %r150, %r157;
	xor.b32  	%r160, %r159, %r13;
	xor.b32  	%r161, %r148, %r155;
	xor.b32  	%r162, %r161, %r14;
	mul.hi.u32 	%r163, %r53, %r160;
	mul.lo.s32 	%r164, %r160, -766435501;
	mul.hi.u32 	%r165, %r55, %r162;
	mul.lo.s32 	%r166, %r162, -845247145;
	xor.b32  	%r167, %r158, %r165;
	xor.b32  	%r168, %r167, %r15;
	xor.b32  	%r169, %r156, %r163;
	xor.b32  	%r170, %r169, %r16;
	mul.hi.u32 	%r171, %r53, %r168;
	mul.lo.s32 	%r172, %r168, -766435501;
	mul.hi.u32 	%r173, %r55, %r170;
	mul.lo.s32 	%r174, %r170, -845247145;
	xor.b32  	%r175, %r166, %r173;
	xor.b32  	%r176, %r175, %r17;
	xor.b32  	%r177, %r164, %r171;
	xor.b32  	%r178, %r177, %r18;
	mul.hi.u32 	%r179, %r53, %r176;
	mul.lo.s32 	%r180, %r176, -766435501;
	mul.hi.u32 	%r181, %r55, %r178;
	mul.lo.s32 	%r182, %r178, -845247145;
	xor.b32  	%r183, %r174, %r181;
	xor.b32  	%r184, %r183, %r19;
	xor.b32  	%r185, %r172, %r179;
	xor.b32  	%r186, %r185, %r101;
	mul.hi.u32 	%r187, %r53, %r184;
	mul.lo.s32 	%r188, %r184, -766435501;
	mul.hi.u32 	%r189, %r55, %r186;
	mul.lo.s32 	%r190, %r186, -845247145;
	xor.b32  	%r191, %r182, %r189;
	xor.b32  	%r192, %r191, %r20;
	xor.b32  	%r193, %r180, %r187;
	xor.b32  	%r194, %r193, %r110;
	mul.hi.u32 	%r195, %r53, %r192;
	mul.lo.s32 	%r196, %r192, -766435501;
	mul.hi.u32 	%r197, %r55, %r194;
	mul.lo.s32 	%r198, %r194, -845247145;
	xor.b32  	%r199, %r190, %r197;
	xor.b32  	%r29, %r199, %r119;
	xor.b32  	%r200, %r188, %r195;
	xor.b32  	%r201, %r200, %r21;
	mul.hi.u32 	%r202, %r53, %r29;
	mul.hi.u32 	%r203, %r55, %r201;
	mul.lo.s32 	%r308, %r201, -845247145;
	xor.b32  	%r204, %r198, %r203;
	xor.b32  	%r307, %r204, %r22;
	xor.b32  	%r205, %r196, %r202;
	xor.b32  	%r32, %r205, %r23;
	setp.gt.s32 	%p2, %r5, 1;
	@%p2 bra 	$L__BB0_3;
	setp.eq.s32 	%p4, %r5, 0;
	mov.u32 	%r305, %r27;
	mov.u32 	%r306, %r24;
	@%p4 bra 	$L__BB0_5;
	mov.u32 	%r303, %r304;
	mov.u32 	%r304, %r27;
	mov.u32 	%r305, %r24;
	mov.u32 	%r306, %r307;
	bra.uni 	$L__BB0_5;
$L__BB0_3:
	setp.eq.s32 	%p3, %r5, 3;
	mov.u32 	%r303, %r24;
	mov.u32 	%r304, %r307;
	mov.u32 	%r305, %r308;
	mov.u32 	%r306, %r32;
	@%p3 bra 	$L__BB0_5;
	mov.u32 	%r303, %r27;
	mov.u32 	%r304, %r24;
	mov.u32 	%r305, %r307;
	mov.u32 	%r306, %r308;
$L__BB0_5:
	mul.lo.s32 	%r37, %r29, -766435501;
	cvt.u64.u32 	%rd32, %r303;
	shl.b64 	%rd33, %rd32, 32;
	cvt.u64.u32 	%rd34, %r304;
	or.b64  	%rd1, %rd33, %rd34;
	cvt.u64.u32 	%rd35, %r305;
	shl.b64 	%rd36, %rd35, 32;
	cvt.u64.u32 	%rd37, %r306;
	or.b64  	%rd2, %rd36, %rd37;
	add.s32 	%r206, %r6, 2;
	setp.eq.s32 	%p5, %r206, 0;
	selp.u32 	%r207, 1, 0, %p5;
	add.s32 	%r208, %r28, %r207;
	mov.b32 	%r209, -766435501;
	mul.hi.u32 	%r210, %r209, %r206;
	add.s32 	%r211, %r7, -1532871002;
	xor.b32  	%r212, %r208, %r3;
	mov.b32 	%r213, -845247145;
	mul.hi.u32 	%r214, %r213, %r2;
	xor.b32  	%r215, %r212, %r214;
	xor.b32  	%r216, %r210, %r4;
	xor.b32  	%r218, %r216, %r50;
	mul.hi.u32 	%r219, %r209, %r215;
	mul.lo.s32 	%r220, %r215, -766435501;
	mul.hi.u32 	%r221, %r213, %r218;
	mul.lo.s32 	%r222, %r218, -845247145;
	xor.b32  	%r223, %r8, %r221;
	xor.b32  	%r224, %r223, %r9;
	xor.b32  	%r225, %r211, %r219;
	xor.b32  	%r226, %r225, %r10;
	mul.hi.u32 	%r227, %r209, %r224;
	mul.lo.s32 	%r228, %r224, -766435501;
	mul.hi.u32 	%r229, %r213, %r226;
	mul.lo.s32 	%r230, %r226, -845247145;
	xor.b32  	%r231, %r222, %r229;
	xor.b32  	%r232, %r231, %r11;
	xor.b32  	%r233, %r220, %r227;
	xor.b32  	%r234, %r233, %r12;
	mul.hi.u32 	%r235, %r209, %r232;
	mul.lo.s32 	%r236, %r232, -766435501;
	mul.hi.u32 	%r237, %r213, %r234;
	mul.lo.s32 	%r238, %r234, -845247145;
	xor.b32  	%r239, %r230, %r237;
	xor.b32  	%r240, %r239, %r13;
	xor.b32  	%r241, %r228, %r235;
	xor.b32  	%r242, %r241, %r14;
	mul.hi.u32 	%r243, %r209, %r240;
	mul.lo.s32 	%r244, %r240, -766435501;
	mul.hi.u32 	%r245, %r213, %r242;
	mul.lo.s32 	%r246, %r242, -845247145;
	xor.b32  	%r247, %r238, %r245;
	xor.b32  	%r248, %r247, %r15;
	xor.b32  	%r249, %r236, %r243;
	xor.b32  	%r250, %r249, %r16;
	mul.hi.u32 	%r251, %r209, %r248;
	mul.lo.s32 	%r252, %r248, -766435501;
	mul.hi.u32 	%r253, %r213, %r250;
	mul.lo.s32 	%r254, %r250, -845247145;
	xor.b32  	%r255, %r246, %r253;
	xor.b32  	%r256, %r255, %r17;
	xor.b32  	%r257, %r244, %r251;
	xor.b32  	%r258, %r257, %r18;
	mul.hi.u32 	%r259, %r209, %r256;
	mul.lo.s32 	%r260, %r256, -766435501;
	mul.hi.u32 	%r261, %r213, %r258;
	mul.lo.s32 	%r262, %r258, -845247145;
	xor.b32  	%r263, %r254, %r261;
	xor.b32  	%r264, %r263, %r19;
	xor.b32  	%r265, %r252, %r259;
	xor.b32  	%r267, %r265, %r101;
	mul.hi.u32 	%r268, %r209, %r264;
	mul.lo.s32 	%r269, %r264, -766435501;
	mul.hi.u32 	%r270, %r213, %r267;
	mul.lo.s32 	%r271, %r267, -845247145;
	xor.b32  	%r272, %r262, %r270;
	xor.b32  	%r273, %r272, %r20;
	xor.b32  	%r274, %r260, %r268;
	xor.b32  	%r276, %r274, %r110;
	mul.hi.u32 	%r277, %r209, %r273;
	mul.lo.s32 	%r278, %r273, -766435501;
	mul.hi.u32 	%r279, %r213, %r276;
	mul.lo.s32 	%r280, %r276, -845247145;
	xor.b32  	%r281, %r271, %r279;
	add.s32 	%r282, %r3, -239350328;
	xor.b32  	%r283, %r281, %r282;
	xor.b32  	%r284, %r269, %r277;
	xor.b32  	%r285, %r284, %r21;
	mul.hi.u32 	%r286, %r209, %r283;
	mul.hi.u32 	%r287, %r213, %r285;
	mul.lo.s32 	%r38, %r285, -845247145;
	xor.b32  	%r288, %r280, %r287;
	xor.b32  	%r39, %r288, %r22;
	xor.b32  	%r289, %r278, %r286;
	xor.b32  	%r310, %r289, %r23;
	setp.gt.s32 	%p6, %r5, 1;
	@%p6 bra 	$L__BB0_8;
	setp.eq.s32 	%p8, %r5, 0;
	mov.u32 	%r309, %r32;
	mov.u32 	%r310, %r37;
	@%p8 bra 	$L__BB0_10;
	mov.u32 	%r307, %r308;
	mov.u32 	%r308, %r32;
	mov.u32 	%r309, %r37;
	mov.u32 	%r310, %r39;
	bra.uni 	$L__BB0_10;
$L__BB0_8:
	setp.eq.s32 	%p7, %r5, 3;
	mov.u32 	%r307, %r37;
	mov.u32 	%r308, %r39;
	mov.u32 	%r309, %r38;
	@%p7 bra 	$L__BB0_10;
	mov.u32 	%r307, %r32;
	mov.u32 	%r308, %r37;
	mov.u32 	%r309, %r39;
	mov.u32 	%r310, %r38;
$L__BB0_10:
	ld.param.u64 	%rd77, [_Z26kernel_bruteforce_dump_allP12ResultPacketmmi_param_0];
	cvt.u64.u32 	%rd38, %r307;
	shl.b64 	%rd39, %rd38, 32;
	cvt.u64.u32 	%rd40, %r308;
	or.b64  	%rd3, %rd39, %rd40;
	cvt.u64.u32 	%rd41, %r309;
	shl.b64 	%rd42, %rd41, 32;
	cvt.u64.u32 	%rd43, %r310;
	or.b64  	%rd84, %rd42, %rd43;
	xor.b64  	%rd82, %rd1, 3735928559;
	xor.b64  	%rd81, %rd2, 3735928559;
	xor.b64  	%rd80, %rd3, 3735928559;
	xor.b64  	%rd79, %rd84, 3735928559;
	mov.u32 	%r291, %nctaid.x;
	mul.lo.s32 	%r292, %r291, %r1;
	ld.const.u64 	%rd9, [d_gy+8];
	ld.const.u64 	%rd10, [d_gy+24];
	mul.wide.s32 	%rd44, %r2, 56;
	cvta.to.global.u64 	%rd45, %rd77;
	add.s64 	%rd46, %rd44, %rd45;
	add.s64 	%rd78, %rd46, 32;
	mul.wide.s32 	%rd12, %r292, 56;
	mov.b32 	%r311, 0;
	ld.const.u64 	%rd67, [d_gx];
	ld.const.u64 	%rd68, [d_gy];
	ld.const.u64 	%rd73, [d_gy+16];
	mov.u64 	%rd83, %rd1;
$L__BB0_11:
	ld.param.u32 	%r302, [_Z26kernel_bruteforce_dump_allP12ResultPacketmmi_param_3];
	xor.b64  	%rd47, %rd79, %rd83;
	shr.u64 	%rd48, %rd47, 3;
	shr.u64 	%rd49, %rd47, 6;
	shr.u64 	%rd50, %rd47, 9;
	shr.u64 	%rd51, %rd47, 12;
	st.global.u64 	[%rd78+-32], %rd1;
	st.global.u64 	[%rd78+-24], %rd2;
	st.global.u64 	[%rd78+-16], %rd3;
	st.global.u64 	[%rd78+-8], %rd84;
	st.global.u8 	[%rd78], %rd47;
	shr.u64 	%rd52, %rd47, 24;
	st.global.u8 	[%rd78+3], %rd52;
	shr.u64 	%rd53, %rd47, 16;
	st.global.u8 	[%rd78+2], %rd53;
	shr.u64 	%rd54, %rd47, 8;
	st.global.u8 	[%rd78+1], %rd54;
	shr.u64 	%rd55, %rd47, 27;
	st.global.u8 	[%rd78+7], %rd55;
	shr.u64 	%rd56, %rd47, 19;
	st.global.u8 	[%rd78+6], %rd56;
	shr.u64 	%rd57, %rd47, 11;
	st.global.u8 	[%rd78+5], %rd57;
	st.global.u8 	[%rd78+4], %rd48;
	shr.u64 	%rd58, %rd47, 30;
	st.global.u8 	[%rd78+11], %rd58;
	shr.u64 	%rd59, %rd47, 22;
	st.global.u8 	[%rd78+10], %rd59;
	shr.u64 	%rd60, %rd47, 14;
	st.global.u8 	[%rd78+9], %rd60;
	st.global.u8 	[%rd78+8], %rd49;
	shr.u64 	%rd61, %rd47, 33;
	st.global.u8 	[%rd78+15], %rd61;
	shr.u64 	%rd62, %rd47, 25;
	st.global.u8 	[%rd78+14], %rd62;
	shr.u64 	%rd63, %rd47, 17;
	st.global.u8 	[%rd78+13], %rd63;
	st.global.u8 	[%rd78+12], %rd50;
	shr.u64 	%rd64, %rd47, 36;
	st.global.u8 	[%rd78+19], %rd64;
	shr.u64 	%rd65, %rd47, 28;
	st.global.u8 	[%rd78+18], %rd65;
	shr.u64 	%rd66, %rd47, 20;
	st.global.u8 	[%rd78+17], %rd66;
	st.global.u8 	[%rd78+16], %rd51;
	st.global.u32 	[%rd78+20], %r302;
	add.s64 	%rd83, %rd83, %rd67;
	add.s64 	%rd21, %rd82, %rd68;
	setp.ge.u64 	%p9, %rd21, %rd82;
	setp.lt.u64 	%p10, %rd21, %rd82;
	selp.u64 	%rd69, 1, 0, %p10;
	add.s64 	%rd70, %rd81, %rd69;
	add.s64 	%rd22, %rd70, %rd9;
	setp.lt.u64 	%p11, %rd22, %rd81;
	setp.eq.s64 	%p12, %rd22, %rd81;
	selp.u32 	%r293, -1, 0, %p12;
	selp.u32 	%r294, -1, 0, %p11;
	selp.b32 	%r295, %r294, %r293, %p9;
	and.b32  	%r297, %r295, 1;
	setp.eq.b32 	%p13, %r297, 1;
	or.pred  	%p14, %p11, %p13;
	selp.u64 	%rd71, 1, 0, %p14;
	add.s64 	%rd72, %rd80, %rd71;
	add.s64 	%rd23, %rd72, %rd73;
	setp.ge.u64 	%p15, %rd23, %rd80;
	setp.lt.u64 	%p16, %rd23, %rd80;
	setp.eq.s64 	%p17, %rd23, %rd80;
	selp.u32 	%r298, -1, 0, %p16;
	selp.u32 	%r299, -1, 0, %p17;
	selp.b32 	%r300, %r299, %r298, %p14;
	selp.b32 	%r301, %r300, %r298, %p15;
	cvt.u64.u32 	%rd74, %r301;
	and.b64  	%rd75, %rd74, 1;
	add.s64 	%rd76, %rd79, %rd75;
	add.s64 	%rd79, %rd76, %rd10;
	add.s64 	%rd84, %rd84, 1;
	add.s32 	%r311, %r311, 1;
	add.s64 	%rd78, %rd78, %rd12;
	setp.ne.s32 	%p18, %r311, 16;
	mov.u64 	%rd80, %rd23;
	mov.u64 	%rd81, %rd22;
	mov.u64 	%rd82, %rd21;
	@%p18 bra 	$L__BB0_11;
	ret;

}


// ===== COMPILED SASS (sm_100) =====

	.target	sm_100

	.elftype	@"ET_EXEC"


//--------------------- .note.nv.tkinfo           --------------------------
	.section	.note.nv.tkinfo,"",@"SHT_NOTE"
	.sectionflags	@"SHF_NOTE_NV_TKINFO"
	.tkinfo
        /*0018*/ 	.word	0x00000002
        /*0030*/ 	.string	""
        /*0030*/ 	.string	"ptxas"
        /*0030*/ 	.string	"Cuda compilation tools, release 13.0, V13.0.88"
        /*0030*/ 	.string	"Build cuda_13.0.r13.0/compiler.36424714_0"
        /*0030*/ 	.string	"-arch sm_100 -m 64 "



//--------------------- .note.nv.cuinfo           --------------------------
	.section	.note.nv.cuinfo,"",@"SHT_NOTE"
	.sectionflags	@"SHF_NOTE_NV_CUINFO"
        /*0018*/ 	.short	0x0002
        /*001a*/ 	.short	0x0064
        /*001c*/ 	.short	0x0082
	.zero		2


//--------------------- .nv.info                  --------------------------
	.section	.nv.info,"",@"SHT_CUDA_INFO"
	.align	4


	//----- nvinfo : EIATTR_REGCOUNT
	.align		4
        /*0000*/ 	.byte	0x04, 0x2f
        /*0002*/ 	.short	(.L_12 - .L_11)
	.align		4
.L_11:
        /*0004*/ 	.word	index@(_Z26kernel_bruteforce_dump_allP12ResultPacketmmi)
        /*0008*/ 	.word	0x00000020


	//----- nvinfo : EIATTR_FRAME_SIZE
	.align		4
.L_12:
        /*000c*/ 	.byte	0x04, 0x11
        /*000e*/ 	.short	(.L_14 - .L_13)
	.align		4
.L_13:
        /*0010*/ 	.word	index@(_Z26kernel_bruteforce_dump_allP12ResultPacketmmi)
        /*0014*/ 	.word	0x00000000


	//----- nvinfo : EIATTR_MIN_STACK_SIZE
	.align		4
.L_14:
        /*0018*/ 	.byte	0x04, 0x12
        /*001a*/ 	.short	(.L_16 - .L_15)
	.align		4
.L_15:
        /*001c*/ 	.word	index@(_Z26kernel_bruteforce_dump_allP12ResultPacketmmi)
        /*0020*/ 	.word	0x00000000
.L_16:


//--------------------- .nv.compat                --------------------------
	.section	.nv.compat,"",@"SHT_CUDA_COMPAT_INFO"
	.align	4
        /*0000*/ 	.byte	0x02, 0x09, 0x00, 0x00, 0x02, 0x02, 0x01, 0x00, 0x02, 0x05, 0x05, 0x00, 0x03, 0x07, 0x01, 0x01
        /*0010*/ 	.byte	0x02, 0x03, 0x00, 0x00, 0x02, 0x06, 0x01, 0x00, 0x04, 0x0b, 0x08, 0x00, 0x09, 0x00, 0x00, 0x00
        /*0020*/ 	.byte	0x00, 0x00, 0x00, 0x00


//--------------------- .nv.info._Z26kernel_bruteforce_dump_allP12ResultPacketmmi --------------------------
	.section	.nv.info._Z26kernel_bruteforce_dump_allP12ResultPacketmmi,"",@"SHT_CUDA_INFO"
	.sectionflags	@""
	.align	4


	//----- nvinfo : EIATTR_CUDA_API_VERSION
	.align		4
        /*0000*/ 	.byte	0x04, 0x37
        /*0002*/ 	.short	(.L_18 - .L_17)
.L_17:
        /*0004*/ 	.word	0x00000082


	//----- nvinfo : EIATTR_KPARAM_INFO
	.align		4
.L_18:
        /*0008*/ 	.byte	0x04, 0x17
        /*000a*/ 	.short	(.L_20 - .L_19)
.L_19:
        /*000c*/ 	.word	0x00000000
        /*0010*/ 	.short	0x0003
        /*0012*/ 	.short	0x0018
        /*0014*/ 	.byte	0x00, 0xf0, 0x11, 0x00


	//----- nvinfo : EIATTR_KPARAM_INFO
	.align		4
.L_20:
        /*0018*/ 	.byte	0x04, 0x17
        /*001a*/ 	.short	(.L_22 - .L_21)
.L_21:
        /*001c*/ 	.word	0x00000000
        /*0020*/ 	.short	0x0002
        /*0022*/ 	.short	0x0010
        /*0024*/ 	.byte	0x00, 0xf0, 0x21, 0x00


	//----- nvinfo : EIATTR_KPARAM_INFO
	.align		4
.L_22:
        /*0028*/ 	.byte	0x04, 0x17
        /*002a*/ 	.short	(.L_24 - .L_23)
.L_23:
        /*002c*/ 	.word	0x00000000
        /*0030*/ 	.short	0x0001
        /*0032*/ 	.short	0x0008
        /*0034*/ 	.byte	0x00, 0xf0, 0x21, 0x00


	//----- nvinfo : EIATTR_KPARAM_INFO
	.align		4
.L_24:
        /*0038*/ 	.byte	0x04, 0x17
        /*003a*/ 	.short	(.L_26 - .L_25)
.L_25:
        /*003c*/ 	.word	0x00000000
        /*0040*/ 	.short	0x0000
        /*0042*/ 	.short	0x0000
        /*0044*/ 	.byte	0x00, 0xf5, 0x21, 0x00


	//----- nvinfo : EIATTR_SPARSE_MMA_MASK
	.align		4
.L_26:
        /*0048*/ 	.byte	0x03, 0x50
        /*004a*/ 	.short	0x0000


	//----- nvinfo : EIATTR_MAXREG_COUNT
	.align		4
        /*004c*/ 	.byte	0x03, 0x1b
        /*004e*/ 	.short	0x00ff


	//----- nvinfo : EIATTR_MERCURY_ISA_VERSION
	.align		4
        /*0050*/ 	.byte	0x03, 0x5f
        /*0052*/ 	.short	0x0101


	//----- nvinfo : EIATTR_VRC_CTA_INIT_COUNT
	.align		4
        /*0054*/ 	.byte	0x02, 0x4a
	.zero		1
	.zero		1


	//----- nvinfo : EIATTR_EXIT_INSTR_OFFSETS
	.align		4
        /*0058*/ 	.byte	0x04, 0x1c
        /*005a*/ 	.short	(.L_28 - .L_27)


	//   ....[0]....
.L_27:
        /*005c*/ 	.word	0x00001420


	//----- nvinfo : EIATTR_MAX_THREADS
	.align		4
.L_28:
        /*0060*/ 	.byte	0x04, 0x05
        /*0062*/ 	.short	(.L_30 - .L_29)
.L_29:
        /*0064*/ 	.word	0x00000100
        /*0068*/ 	.word	0x00000001
        /*006c*/ 	.word	0x00000001


	//----- nvinfo : EIATTR_CBANK_PARAM_SIZE
	.align		4
.L_30:
        /*0070*/ 	.byte	0x03, 0x19
        /*0072*/ 	.short	0x001c


	//----- nvinfo : EIATTR_PARAM_CBANK
	.align		4
        /*0074*/ 	.byte	0x04, 0x0a
        /*0076*/ 	.short	(.L_32 - .L_31)
	.align		4
.L_31:
        /*0078*/ 	.word	index@(.nv.constant0._Z26kernel_bruteforce_dump_allP12ResultPacketmmi)
        /*007c*/ 	.short	0x0380
        /*007e*/ 	.short	0x001c


	//----- nvinfo : EIATTR_SW_WAR
	.align		4
.L_32:
        /*0080*/ 	.byte	0x04, 0x36
        /*0082*/ 	.short	(.L_34 - .L_33)
.L_33:
        /*0084*/ 	.word	0x00000008
.L_34:


//--------------------- .nv.callgraph             --------------------------
	.section	.nv.callgraph,"",@"SHT_CUDA_CALLGRAPH"
	.align	4
	.sectionentsize	8
	.align		4
        /*0000*/ 	.word	0x00000000
	.align		4
        /*0004*/ 	.word	0xffffffff
	.align		4
        /*0008*/ 	.word	0x00000000
	.align		4
        /*000c*/ 	.word	0xfffffffe
	.align		4
        /*0010*/ 	.word	0x00000000
	.align		4
        /*0014*/ 	.word	0xfffffffd
	.align		4
        /*0018*/ 	.word	0x00000000
	.align		4
        /*001c*/ 	.word	0xfffffffc


//--------------------- .nv.constant4             --------------------------
	.section	.nv.constant4,"a",@progbits
	.align	8
	.align		8
.nv.constant4:
        /*0000*/ 	.dword	precalc_xorwow_matrix
	.align		8
        /*0008*/ 	.dword	precalc_xorwow_offset_matrix
	.align		8
        /*0010*/ 	.dword	mrg32k3aM1
	.align		8
        /*0018*/ 	.dword	mrg32k3aM2
	.align		8
        /*0020*/ 	.dword	mrg32k3aM1SubSeq
	.align		8
        /*0028*/ 	.dword	mrg32k3aM2SubSeq
	.align		8
        /*0030*/ 	.dword	mrg32k3aM1Seq
	.align		8
        /*0038*/ 	.dword	mrg32k3aM2Seq


//--------------------- .nv.constant3             --------------------------
	.section	.nv.constant3,"a",@progbits
	.align	8
.nv.constant3:
	.type		__cr_lgamma_table,@object
	.size		__cr_lgamma_table,(d_gx - __cr_lgamma_table)
__cr_lgamma_table:
        /*0000*/ 	.byte	0x00, 0x00, 0x00, 0x00, 0x00, 0x00, 0x00, 0x00, 0x00, 0x00, 0x00, 0x00, 0x00, 0x00, 0x00, 0x00
        /*0010*/ 	.byte	0xef, 0x39, 0xfa, 0xfe, 0x42, 0x2e, 0xe6, 0x3f, 0x02, 0x20, 0x2a, 0xfa, 0x0b, 0xab, 0xfc, 0x3f
        /*0020*/ 	.byte	0xf9, 0x2c, 0x92, 0x7c, 0xa7, 0x6c, 0x09, 0x40, 0xc9, 0x79, 0x44, 0x3c, 0x64, 0x26, 0x13, 0x40
        /*0030*/ 	.byte	0xca, 0x01, 0xcf, 0x3a, 0x27, 0x51, 0x1a, 0x40, 0x30, 0xcc, 0x2d, 0xf3, 0xe1, 0x0c, 0x21, 0x40
        /*0040*/ 	.byte	0x0d, 0xb7, 0xfc, 0x82, 0x8e, 0x35, 0x25, 0x40
	.type		d_gx,@object
	.size		d_gx,(d_gy - d_gx)
d_gx:
        /*0048*/ 	.byte	0xac, 0xbb, 0xdc, 0xf9, 0x7e, 0x66, 0xbe, 0x79, 0x07, 0x0b, 0x87, 0xce, 0x95, 0x62, 0xa0, 0x55
        /*0058*/ 	.byte	0xd9, 0x28, 0xce, 0x2d, 0xdb, 0xfc, 0x9b, 0x02, 0x98, 0x17, 0xf8, 0x16, 0x5b, 0x81, 0xf2, 0x59
	.type		d_gy,@object
	.size		d_gy,(.L_10 - d_gy)
d_gy:
        /*0068*/ 	.byte	0x65, 0xc4, 0xa3, 0x26, 0x77, 0xda, 0x3a, 0x48, 0xa8, 0x08, 0x11, 0x0e, 0xfc, 0xfb, 0xa4, 0x5d
        /*0078*/ 	.byte	0x19, 0x54, 0x85, 0xa6, 0x48, 0xb4, 0x17, 0xfd, 0x01, 0x05, 0x6c, 0x83, 0x02, 0x63, 0x6c, 0x3c
.L_10:


//--------------------- .text._Z26kernel_bruteforce_dump_allP12ResultPacketmmi --------------------------
	.section	.text._Z26kernel_bruteforce_dump_allP12ResultPacketmmi,"ax",@progbits
	.align	128
        .global         _Z26kernel_bruteforce_dump_allP12ResultPacketmmi
        .type           _Z26kernel_bruteforce_dump_allP12ResultPacketmmi,@function
        .size           _Z26kernel_bruteforce_dump_allP12ResultPacketmmi,(.L_x_6 - _Z26kernel_bruteforce_dump_allP12ResultPacketmmi)
        .other          _Z26kernel_bruteforce_dump_allP12ResultPacketmmi,@"STO_CUDA_ENTRY STV_DEFAULT"
_Z26kernel_bruteforce_dump_allP12ResultPacketmmi:
.text._Z26kernel_bruteforce_dump_allP12ResultPacketmmi:
[----:B------:R-:W-:Y:S08]  /*0000*/  LDC R1, c[0x0][0x37c] ;  /* 0x0000df00ff017b82 */ /* 0x000ff00000000800 */
[----:B------:R-:W0:Y:S01]  /*0010*/  LDC.64 R8, c[0x0][0x390] ;  /* 0x0000e400ff087b82 */ /* 0x000e220000000a00 */
[----:B------:R-:W1:Y:S01]  /*0020*/  S2R R18, SR_TID.X ;  /* 0x0000000000127919 */ /* 0x000e620000002100 */
[----:B------:R-:W2:Y:S06]  /*0030*/  LDCU.64 UR22, c[0x0][0x388] ;  /* 0x00007100ff1677ac */ /* 0x000eac0008000a00 */
[----:B------:R-:W1:Y:S08]  /*0040*/  S2UR UR4, SR_CTAID.X ;  /* 0x00000000000479c3 */ /* 0x000e700000002500 */
[----:B------:R-:W1:Y:S01]  /*0050*/  LDC R11, c[0x0][0x360] ;  /* 0x0000d800ff0b7b82 */ /* 0x000e620000000800 */
[----:B--2---:R-:W-:-:S02]  /*0060*/  UIADD3 UR5, UPT, UPT, UR23, -0x4498517b, URZ ;  /* 0xbb67ae8517057890 */ /* 0x004fc4000fffe0ff */
[----:B------:R-:W-:Y:S01]  /*0070*/  UIADD3 UR6, UPT, UPT, UR22, 0x3c6ef372, URZ ;  /* 0x3c6ef37216067890 */ /* 0x000fe2000fffe0ff */
[C-C-:B0-----:R-:W-:Y:S01]  /*0080*/  SHF.R.U64 R10, R8.reuse, 0x2, R9.reuse ;  /* 0x00000002080a7819 */ /* 0x141fe20000001209 */
[----:B------:R-:W-:Y:S01]  /*0090*/  UIADD3 UR7, UPT, UPT, UR23, 0x76cf5d0a, URZ ;  /* 0x76cf5d0a17077890 */ /* 0x000fe2000fffe0ff */
[----:B------:R-:W-:Y:S01]  /*00a0*/  SHF.R.U32.HI R9, RZ, 0x2, R9 ;  /* 0x00000002ff097819 */ /* 0x000fe20000011609 */
[----:B------:R-:W-:Y:S01]  /*00b0*/  UIADD3 UR9, UPT, UPT, UR23, 0x32370b8f, URZ ;  /* 0x32370b8f17097890 */ /* 0x000fe2000fffe0ff */
[----:B------:R-:W-:Y:S01]  /*00c0*/  LOP3.LUT R8, R8, 0x3, RZ, 0xc0, !PT ;  /* 0x0000000308087812 */ /* 0x000fe200078ec0ff */
[C---:B------:R-:W-:Y:S01]  /*00d0*/  VIADD R0, R10.reuse, 0x1 ;  /* 0x000000010a007836 */ /* 0x040fe20000000000 */
[----:B------:R-:W-:Y:S01]  /*00e0*/  UIADD3 UR8, UPT, UPT, UR22, -0x255992d5, URZ ;  /* 0xdaa66d2b16087890 */ /* 0x000fe2000fffe0ff */
[----:B------:R-:W-:Y:S01]  /*00f0*/  IMAD.WIDE.U32 R14, R10, -0x2daee0ad, RZ ;  /* 0xd2511f530a0e7825 */ /* 0x000fe200078e00ff */
[----:B------:R-:W-:Y:S02]  /*0100*/  UIADD3 UR11, UPT, UPT, UR23, -0x126145ec, URZ ;  /* 0xed9eba14170b7890 */ /* 0x000fe4000fffe0ff */
[C---:B------:R-:W-:Y:S01]  /*0110*/  ISETP.NE.AND P0, PT, R0.reuse, RZ, PT ;  /* 0x000000ff0000720c */ /* 0x040fe20003f05270 */
[----:B------:R-:W-:Y:S01]  /*0120*/  IMAD.HI.U32 R0, R0, -0x2daee0ad, RZ ;  /* 0xd2511f5300007827 */ /* 0x000fe200078e00ff */
[----:B------:R-:W-:-:S02]  /*0130*/  UIADD3 UR10, UPT, UPT, UR22, 0x78dde6e4, URZ ;  /* 0x78dde6e4160a7890 */ /* 0x000fc4000fffe0ff */
[----:B------:R-:W-:Y:S01]  /*0140*/  UIADD3 UR13, UPT, UPT, UR23, -0x56f99767, URZ ;  /* 0xa9066899170d7890 */ /* 0x000fe2000fffe0ff */
[----:B------:R-:W-:Y:S01]  /*0150*/  VIADD R19, R9, 0x1 ;  /* 0x0000000109137836 */ /* 0x000fe20000000000 */
[----:B------:R-:W-:Y:S01]  /*0160*/  UIADD3 UR12, UPT, UPT, UR22, 0x1715609d, URZ ;  /* 0x1715609d160c7890 */ /* 0x000fe2000fffe0ff */
[----:B-1----:R-:W-:Y:S01]  /*0170*/  IMAD R18, R11, UR4, R18 ;  /* 0x000000040b127c24 */ /* 0x002fe2000f8e0212 */
[----:B------:R-:W-:Y:S01]  /*0180*/  UIADD3 UR4, UPT, UPT, UR22, -0x61c88647, URZ ;  /* 0x9e3779b916047890 */ /* 0x000fe2000fffe0ff */
[----:B------:R-:W-:Y:S01]  /*0190*/  VIADD R5, R14, 0xd2511f53 ;  /* 0xd2511f530e057836 */ /* 0x000fe20000000000 */
[----:B------:R-:W-:Y:S01]  /*01a0*/  UIADD3 UR14, UPT, UPT, UR22, -0x4ab325aa, URZ ;  /* 0xb54cda56160e7890 */ /* 0x000fe2000fffe0ff */
[----:B------:R-:W-:Y:S01]  /*01b0*/  IMAD.WIDE.U32 R12, R18, -0x326172a9, RZ ;  /* 0xcd9e8d57120c7825 */ /* 0x000fe200078e00ff */
[----:B------:R-:W-:Y:S01]  /*01c0*/  SHF.R.S32.HI R23, RZ, 0x1f, R18 ;  /* 0x0000001fff177819 */ /* 0x000fe20000011412 */
[----:B------:R-:W-:Y:S02]  /*01d0*/  UIADD3 UR15, UPT, UPT, UR23, 0x646e171e, URZ ;  /* 0x646e171e170f7890 */ /* 0x000fe4000fffe0ff */
[----:B------:R-:W-:Y:S01]  /*01e0*/  @P0 IMAD.MOV R19, RZ, RZ, R9 ;  /* 0x000000ffff130224 */ /* 0x000fe200078e0209 */
[----:B------:R-:W-:Y:S01]  /*01f0*/  LOP3.LUT R26, R9, UR22, R13, 0x96, !PT ;  /* 0x00000016091a7c12 */ /* 0x000fe2000f8e960d */
[----:B------:R-:W-:Y:S01]  /*0200*/  UIADD3 UR16, UPT, UPT, UR22, 0x5384540f, URZ ;  /* 0x5384540f16107890 */ /* 0x000fe2000fffe0ff */
[----:B------:R-:W-:Y:S01]  /*0210*/  LOP3.LUT R20, R23, UR23, R15, 0x96, !PT ;  /* 0x0000001717147c12 */ /* 0x000fe2000f8e960f */
[----:B------:R-:W-:-:S02]  /*0220*/  UIADD3 UR17, UPT, UPT, UR23, 0x1fd5c5a3, URZ ;  /* 0x1fd5c5a317117890 */ /* 0x000fc4000fffe0ff */
[----:B------:R-:W-:Y:S01]  /*0230*/  LOP3.LUT R0, R23, UR23, R0, 0x96, !PT ;  /* 0x0000001717007c12 */ /* 0x000fe2000f8e9600 */
[----:B------:R-:W-:Y:S01]  /*0240*/  IMAD.WIDE.U32 R26, R26, -0x2daee0ad, RZ ;  /* 0xd2511f531a1a7825 */ /* 0x000fe200078e00ff */
[----:B------:R-:W-:Y:S01]  /*0250*/  LOP3.LUT R6, R19, UR22, R13, 0x96, !PT ;  /* 0x0000001613067c12 */ /* 0x000fe2000f8e960d */
[----:B------:R-:W-:Y:S01]  /*0260*/  UIADD3 UR19, UPT, UPT, UR23, -0x24c28bd8, URZ ;  /* 0xdb3d742817137890 */ /* 0x000fe2000fffe0ff */
[----:B------:R-:W-:Y:S01]  /*0270*/  ISETP.GT.AND P0, PT, R8, 0x1, PT ;  /* 0x000000010800780c */ /* 0x000fe20003f04270 */
[----:B------:R-:W-:Y:S01]  /*0280*/  IMAD.WIDE.U32 R20, R20, -0x326172a9, RZ ;  /* 0xcd9e8d5714147825 */ /* 0x000fe200078e00ff */
[----:B------:R-:W-:Y:S01]  /*0290*/  LOP3.LUT R24, R14, UR5, R27, 0x96, !PT ;  /* 0x000000050e187c12 */ /* 0x000fe2000f8e961b */
[----:B------:R-:W-:Y:S02]  /*02a0*/  UIADD3 UR18, UPT, UPT, UR22, -0xe443238, URZ ;  /* 0xf1bbcdc816127890 */ /* 0x000fe4000fffe0ff */
[----:B------:R-:W-:Y:S01]  /*02b0*/  IMAD.WIDE.U32 R2, R0, -0x326172a9, RZ ;  /* 0xcd9e8d5700027825 */ /* 0x000fe200078e00ff */
[----:B------:R-:W-:Y:S01]  /*02c0*/  LOP3.LUT R16, R12, UR4, R21, 0x96, !PT ;  /* 0x000000040c107c12 */ /* 0x000fe2000f8e9615 */
[----:B------:R-:W-:-:S02]  /*02d0*/  UIADD3 UR20, UPT, UPT, UR22, -0x700cb87f, URZ ;  /* 0x8ff3478116147890 */ /* 0x000fc4000fffe0ff */
[----:B------:R-:W-:Y:S01]  /*02e0*/  IMAD.WIDE.U32 R6, R6, -0x2daee0ad, RZ ;  /* 0xd2511f5306067825 */ /* 0x000fe200078e00ff */
[----:B------:R-:W-:Y:S01]  /*02f0*/  LOP3.LUT R4, R12, UR4, R3, 0x96, !PT ;  /* 0x000000040c047c12 */ /* 0x000fe2000f8e9603 */
[----:B------:R-:W-:Y:S02]  /*0300*/  UIADD3 UR21, UPT, UPT, UR23, -0x695add53, URZ ;  /* 0x96a522ad17157890 */ /* 0x000fe4000fffe0ff */
[----:B------:R-:W-:Y:S01]  /*0310*/  IMAD.WIDE.U32 R24, R24, -0x326172a9, RZ ;  /* 0xcd9e8d5718187825 */ /* 0x000fe200078e00ff */
[----:B------:R-:W-:-:S03]  /*0320*/  LOP3.LUT R21, R5, UR5, R7, 0x96, !PT ;  /* 0x0000000505157c12 */ /* 0x000fc6000f8e9607 */
        /* <DEDUP_REMOVED lines=22> */
[----:B------:R-:W-:-:S04]  /*0490*/  IMAD.WIDE.U32 R16, R17, -0x326172a9, RZ ;  /* 0xcd9e8d5711107825 */ /* 0x000fc800078e00ff */
[----:B------:R-:W-:Y:S01]  /*04a0*/  IMAD.WIDE.U32 R26, R26, -0x2daee0ad, RZ ;  /* 0xd2511f531a1a7825 */ /* 0x000fe200078e00ff */
[----:B------:R-:W-:-:S03]  /*04b0*/  LOP3.LUT R21, R2, UR10, R17, 0x96, !PT ;  /* 0x0000000a02157c12 */ /* 0x000fc6000f8e9611 */
[----:B------:R-:W-:Y:S01]  /*04c0*/  IMAD.WIDE.U32 R2, R3, -0x326172a9, RZ ;  /* 0xcd9e8d5703027825 */ /* 0x000fe200078e00ff */
[----:B------:R-:W-:Y:S02]  /*04d0*/  LOP3.LUT R17, R24, UR13, R27, 0x96, !PT ;  /* 0x0000000d18117c12 */ /* 0x000fe4000f8e961b */
[----:B------:R-:W-:Y:S01]  /*04e0*/  LOP3.LUT R24, R20, UR12, R7, 0x96, !PT ;  /* 0x0000000c14187c12 */ /* 0x000fe2000f8e9607 */
        /* <DEDUP_REMOVED lines=25> */
[----:B------:R-:W-:-:S04]  /*0680*/  LOP3.LUT R17, R26, UR18, R21, 0x96, !PT ;  /* 0x000000121a117c12 */ /* 0x000fc8000f8e9615 */
[----:B------:R-:W-:Y:S01]  /*0690*/  LOP3.LUT R9, R2, UR18, R7, 0x96, !PT ;  /* 0x0000001202097c12 */ /* 0x000fe2000f8e9607 */
[----:B------:R-:W-:-:S04]  /*06a0*/  IMAD.WIDE.U32 R16, R17, -0x2daee0ad, RZ ;  /* 0xd2511f5311107825 */ /* 0x000fc800078e00ff */
[----:B------:R-:W-:Y:S01]  /*06b0*/  IMAD.WIDE.U32 R2, R3, -0x326172a9, RZ ;  /* 0xcd9e8d5703027825 */ /* 0x000fe200078e00ff */
[----:B------:R-:W-:-:S03]  /*06c0*/  LOP3.LUT R7, R24, UR21, R17, 0x96, !PT ;  /* 0x0000001518077c12 */ /* 0x000fc6000f8e9611 */
[----:B------:R-:W-:Y:S01]  /*06d0*/  IMAD.HI.U32 R5, R9, -0x2daee0ad, RZ ;  /* 0xd2511f5309057827 */ /* 0x000fe200078e00ff */
[----:B------:R-:W-:-:S04]  /*06e0*/  LOP3.LUT R3, R6, UR20, R3, 0x96, !PT ;  /* 0x0000001406037c12 */ /* 0x000fc8000f8e9603 */
[----:B------:R-:W-:Y:S01]  /*06f0*/  LOP3.LUT R22, R4, UR21, R5, 0x96, !PT ;  /* 0x0000001504167c12 */ /* 0x000fe2000f8e9605 */
[----:B------:R-:W-:Y:S06]  /*0700*/  @P0 BRA `(.L_x_0) ;  /* 0x00000000002c0947 */ /* 0x000fec0003800000 */
[----:B------:R-:W-:Y:S01]  /*0710*/  ISETP.NE.AND P1, PT, R8, RZ, PT ;  /* 0x000000ff0800720c */ /* 0x000fe20003f25270 */
[----:B------:R-:W-:-:S04]  /*0720*/  IMAD.WIDE.U32 R4, R0, -0x326172a9, RZ ;  /* 0xcd9e8d5700047825 */ /* 0x000fc800078e00ff */
[----:B------:R-:W-:Y:S01]  /*0730*/  IMAD.MOV.U32 R6, RZ, RZ, R16 ;  /* 0x000000ffff067224 */ /* 0x000fe200078e0010 */
[----:B------:R-:W-:Y:S01]  /*0740*/  LOP3.LUT R0, R20, UR20, R5, 0x96, !PT ;  /* 0x0000001414007c12 */ /* 0x000fe2000f8e9605 */
[----:B------:R-:W-:-:S06]  /*0750*/  IMAD.MOV.U32 R5, RZ, RZ, R7 ;  /* 0x000000ffff057224 */ /* 0x000fcc00078e0007 */
[----:B------:R-:W-:Y:S05]  /*0760*/  @!P1 BRA `(.L_x_1) ;  /* 0x0000000000389947 */ /* 0x000fea0003800000 */
[----:B------:R-:W-:Y:S02]  /*0770*/  IMAD.MOV.U32 R0, RZ, RZ, R4 ;  /* 0x000000ffff007224 */ /* 0x000fe400078e0004 */
[----:B------:R-:W-:Y:S02]  /*0780*/  IMAD.MOV.U32 R5, RZ, RZ, R16 ;  /* 0x000000ffff057224 */ /* 0x000fe400078e0010 */
[----:B------:R-:W-:Y:S02]  /*0790*/  IMAD.MOV.U32 R6, RZ, RZ, R3 ;  /* 0x000000ffff067224 */ /* 0x000fe400078e0003 */
[----:B------:R-:W-:Y:S01]  /*07a0*/  IMAD.MOV.U32 R4, RZ, RZ, R7 ;  /* 0x000000ffff047224 */ /* 0x000fe200078e0007 */
[----:B------:R-:W-:Y:S06]  /*07b0*/  BRA `(.L_x_1) ;  /* 0x0000000000247947 */ /* 0x000fec0003800000 */
.L_x_0:
[----:B------:R-:W-:Y:S01]  /*07c0*/  ISETP.NE.AND P1, PT, R8, 0x3, PT ;  /* 0x000000030800780c */ /* 0x000fe20003f25270 */
[----:B------:R-:W-:Y:S02]  /*07d0*/  IMAD.MOV.U32 R4, RZ, RZ, R3 ;  /* 0x000000ffff047224 */ /* 0x000fe400078e0003 */
[----:B------:R-:W-:Y:S02]  /*07e0*/  IMAD.MOV.U32 R0, RZ, RZ, R16 ;  /* 0x000000ffff007224 */ /* 0x000fe400078e0010 */
[----:B------:R-:W-:Y:S02]  /*07f0*/  IMAD.MOV.U32 R5, RZ, RZ, R2 ;  /* 0x000000ffff057224 */ /* 0x000fe400078e0002 */
[----:B------:R-:W-:-:S06]  /*0800*/  IMAD.MOV.U32 R6, RZ, RZ, R22 ;  /* 0x000000ffff067224 */ /* 0x000fcc00078e0016 */
[----:B------:R-:W-:Y:S02]  /*0810*/  @P1 IMAD.MOV.U32 R4, RZ, RZ, R16 ;  /* 0x000000ffff041224 */ /* 0x000fe400078e0010 */
[----:B------:R-:W-:Y:S02]  /*0820*/  @P1 IMAD.MOV.U32 R0, RZ, RZ, R7 ;  /* 0x000000ffff001224 */ /* 0x000fe400078e0007 */
[----:B------:R-:W-:Y:S02]  /*0830*/  @P1 IMAD.MOV.U32 R5, RZ, RZ, R3 ;  /* 0x000000ffff051224 */ /* 0x000fe400078e0003 */
[----:B------:R-:W-:-:S07]  /*0840*/  @P1 IMAD.MOV.U32 R6, RZ, RZ, R2 ;  /* 0x000000ffff061224 */ /* 0x000fce00078e0002 */
.L_x_1:
[----:B------:R-:W-:Y:S02]  /*0850*/  VIADD R10, R10, 0x2 ;  /* 0x000000020a0a7836 */ /* 0x000fe40000000000 */
[----:B------:R-:W-:Y:S02]  /*0860*/  VIADD R7, R19, 0x1 ;  /* 0x0000000113077836 */ /* 0x000fe40000000000 */
[----:B------:R-:W-:Y:S01]  /*0870*/  IMAD.HI.U32 R16, R18, -0x326172a9, RZ ;  /* 0xcd9e8d5712107827 */ /* 0x000fe200078e00ff */
[----:B------:R-:W-:-:S03]  /*0880*/  ISETP.NE.AND P1, PT, R10, RZ, PT ;  /* 0x000000ff0a00720c */ /* 0x000fc60003f25270 */
[----:B------:R-:W-:-:S04]  /*0890*/  IMAD.HI.U32 R10, R10, -0x2daee0ad, RZ ;  /* 0xd2511f530a0a7827 */ /* 0x000fc800078e00ff */
[----:B------:R-:W-:Y:S01]  /*08a0*/  VIADD R15, R14, 0xa4a23ea6 ;  /* 0xa4a23ea60e0f7836 */ /* 0x000fe20000000000 */
[----:B------:R-:W-:Y:S01]  /*08b0*/  LOP3.LUT R10, R23, UR23, R10, 0x96, !PT ;  /* 0x00000017170a7c12 */ /* 0x000fe2000f8e960a */
[----:B------:R-:W-:-:S04]  /*08c0*/  IMAD R9, R9, -0x2daee0ad, RZ ;  /* 0xd2511f5309097824 */ /* 0x000fc800078e02ff */
[----:B------:R-:W-:-:S05]  /*08d0*/  @P1 IMAD.MOV R7, RZ, RZ, R19 ;  /* 0x000000ffff071224 */ /* 0x000fca00078e0213 */
[----:B------:R-:W-:Y:S01]  /*08e0*/  LOP3.LUT R7, R16, UR22, R7, 0x96, !PT ;  /* 0x0000001610077c12 */ /* 0x000fe2000f8e9607 */
[----:B------:R-:W-:-:S04]  /*08f0*/  IMAD.WIDE.U32 R16, R10, -0x326172a9, RZ ;  /* 0xcd9e8d570a107825 */ /* 0x000fc800078e00ff */
[----:B------:R-:W-:Y:S01]  /*0900*/  IMAD.WIDE.U32 R20, R7, -0x2daee0ad, RZ ;  /* 0xd2511f5307147825 */ /* 0x000fe200078e00ff */
[----:B------:R-:W-:-:S04]  /*0910*/  LOP3.LUT R14, R12, UR4, R17, 0x96, !PT ;  /* 0x000000040c0e7c12 */ /* 0x000fc8000f8e9611 */
        /* <DEDUP_REMOVED lines=30> */
[----:B------:R-:W-:Y:S01]  /*0b00*/  IMAD.HI.U32 R7, R7, -0x2daee0ad, RZ ;  /* 0xd2511f5307077827 */ /* 0x000fe200078e00ff */
[----:B------:R-:W-:-:S04]  /*0b10*/  LOP3.LUT R12, R12, UR20, R17, 0x96, !PT ;  /* 0x000000140c0c7c12 */ /* 0x000fc8000f8e9611 */
[----:B------:R-:W-:Y:S01]  /*0b20*/  LOP3.LUT R14, R14, UR21, R7, 0x96, !PT ;  /* 0x000000150e0e7c12 */ /* 0x000fe2000f8e9607 */
[----:B------:R-:W-:Y:S06]  /*0b30*/  @P0 BRA `(.L_x_2) ;  /* 0x0000000000240947 */ /* 0x000fec0003800000 */
[----:B------:R-:W-:Y:S01]  /*0b40*/  ISETP.NE.AND P0, PT, R8, RZ, PT ;  /* 0x000000ff0800720c */ /* 0x000fe20003f05270 */
[----:B------:R-:W-:Y:S02]  /*0b50*/  IMAD.MOV.U32 R21, RZ, RZ, R22 ;  /* 0x000000ffff157224 */ /* 0x000fe400078e0016 */
[----:B------:R-:W-:-:S10]  /*0b60*/  IMAD.MOV.U32 R14, RZ, RZ, R9 ;  /* 0x000000ffff0e7224 */ /* 0x000fd400078e0009 */
[----:B------:R-:W-:Y:S05]  /*0b70*/  @!P0 BRA `(.L_x_3) ;  /* 0x0000000000348947 */ /* 0x000fea0003800000 */
[----:B------:R-:W-:Y:S02]  /*0b80*/  IMAD.MOV.U32 R3, RZ, RZ, R2 ;  /* 0x000000ffff037224 */ /* 0x000fe400078e0002 */
[----:B------:R-:W-:Y:S02]  /*0b90*/  IMAD.MOV.U32 R21, RZ, RZ, R9 ;  /* 0x000000ffff157224 */ /* 0x000fe400078e0009 */
[----:B------:R-:W-:Y:S02]  /*0ba0*/  IMAD.MOV.U32 R14, RZ, RZ, R12 ;  /* 0x000000ffff0e7224 */ /* 0x000fe400078e000c */
[----:B------:R-:W-:Y:S01]  /*0bb0*/  IMAD.MOV.U32 R2, RZ, RZ, R22 ;  /* 0x000000ffff027224 */ /* 0x000fe200078e0016 */
[----:B------:R-:W-:Y:S06]  /*0bc0*/  BRA `(.L_x_3) ;  /* 0x0000000000207947 */ /* 0x000fec0003800000 */
.L_x_2:
[----:B------:R-:W-:Y:S01]  /*0bd0*/  ISETP.NE.AND P0, PT, R8, 0x3, PT ;  /* 0x000000030800780c */ /* 0x000fe20003f05270 */
[----:B------:R-:W-:Y:S02]  /*0be0*/  IMAD.MOV.U32 R3, RZ, RZ, R9 ;  /* 0x000000ffff037224 */ /* 0x000fe400078e0009 */
[----:B------:R-:W-:Y:S02]  /*0bf0*/  IMAD.MOV.U32 R2, RZ, RZ, R12 ;  /* 0x000000ffff027224 */ /* 0x000fe400078e000c */
[----:B------:R-:W-:-:S08]  /*0c00*/  IMAD.MOV.U32 R21, RZ, RZ, R16 ;  /* 0x000000ffff157224 */ /* 0x000fd000078e0010 */
[----:B------:R-:W-:Y:S02]  /*0c10*/  @P0 IMAD.MOV.U32 R14, RZ, RZ, R16 ;  /* 0x000000ffff0e0224 */ /* 0x000fe400078e0010 */
[----:B------:R-:W-:Y:S02]  /*0c20*/  @P0 IMAD.MOV.U32 R3, RZ, RZ, R22 ;  /* 0x000000ffff030224 */ /* 0x000fe400078e0016 */
[----:B------:R-:W-:Y:S02]  /*0c30*/  @P0 IMAD.MOV.U32 R2, RZ, RZ, R9 ;  /* 0x000000ffff020224 */ /* 0x000fe400078e0009 */
[----:B------:R-:W-:-:S07]  /*0c40*/  @P0 IMAD.MOV.U32 R21, RZ, RZ, R12 ;  /* 0x000000ffff150224 */ /* 0x000fce00078e000c */
.L_x_3:
[----:B------:R-:W0:Y:S01]  /*0c50*/  LDC.64 R8, c[0x0][0x380] ;  /* 0x0000e000ff087b82 */ /* 0x000e220000000a00 */
[----:B------:R-:W1:Y:S01]  /*0c60*/  LDCU UR4, c[0x0][0x370] ;  /* 0x00006e00ff0477ac */ /* 0x000e620008000800 */
[----:B------:R-:W-:Y:S01]  /*0c70*/  LOP3.LUT R7, R14, 0xdeadbeef, RZ, 0x3c, !PT ;  /* 0xdeadbeef0e077812 */ /* 0x000fe200078e3cff */
[----:B------:R-:W-:Y:S01]  /*0c80*/  IMAD.MOV.U32 R22, RZ, RZ, R14 ;  /* 0x000000ffff167224 */ /* 0x000fe200078e000e */
[----:B------:R-:W-:Y:S01]  /*0c90*/  LOP3.LUT R16, R4, 0xdeadbeef, RZ, 0x3c, !PT ;  /* 0xdeadbeef04107812 */ /* 0x000fe200078e3cff */
[----:B------:R-:W-:Y:S01]  /*0ca0*/  IMAD.MOV.U32 R23, RZ, RZ, R21 ;  /* 0x000000ffff177224 */ /* 0x000fe200078e0015 */
[----:B------:R-:W-:Y:S01]  /*0cb0*/  LOP3.LUT R24, R6, 0xdeadbeef, RZ, 0x3c, !PT ;  /* 0xdeadbeef06187812 */ /* 0x000fe200078e3cff */
[----:B------:R-:W-:Y:S01]  /*0cc0*/  IMAD.MOV.U32 R17, RZ, RZ, R0 ;  /* 0x000000ffff117224 */ /* 0x000fe200078e0000 */
[----:B------:R-:W-:Y:S01]  /*0cd0*/  LOP3.LUT R29, R2, 0xdeadbeef, RZ, 0x3c, !PT ;  /* 0xdeadbeef021d7812 */ /* 0x000fe200078e3cff */
[----:B------:R-:W-:Y:S01]  /*0ce0*/  IMAD.MOV.U32 R28, RZ, RZ, R5 ;  /* 0x000000ffff1c7224 */ /* 0x000fe200078e0005 */
[----:B------:R-:W2:Y:S01]  /*0cf0*/  LDCU.64 UR6, c[0x0][0x358] ;  /* 0x00006b00ff0677ac */ /* 0x000ea20008000a00 */
[----:B------:R-:W-:-:S02]  /*0d00*/  IMAD.MOV.U32 R27, RZ, RZ, R3 ;  /* 0x000000ffff1b7224 */ /* 0x000fc400078e0003 */
[----:B------:R-:W-:Y:S01]  /*0d10*/  IMAD.MOV.U32 R12, RZ, RZ, R0 ;  /* 0x000000ffff0c7224 */ /* 0x000fe200078e0000 */
[----:B------:R-:W3:Y:S01]  /*0d20*/  LDCU.64 UR8, c[0x3][0x48] ;  /* 0x00c00900ff0877ac */ /* 0x000ee20008000a00 */
[----:B------:R-:W4:Y:S01]  /*0d30*/  LDCU.64 UR10, c[0x3][0x68] ;  /* 0x00c00d00ff0a77ac */ /* 0x000f220008000a00 */
[----:B-1----:R-:W-:Y:S01]  /*0d40*/  IMAD R11, R11, UR4, RZ ;  /* 0x000000040b0b7c24 */ /* 0x002fe2000f8e02ff */
[----:B------:R-:W1:Y:S01]  /*0d50*/  LDCU.64 UR16, c[0x3][0x80] ;  /* 0x00c01000ff1077ac */ /* 0x000e620008000a00 */
[----:B0-----:R-:W-:Y:S01]  /*0d60*/  IMAD.WIDE R18, R18, 0x38, R8 ;  /* 0x0000003812127825 */ /* 0x001fe200078e0208 */
[----:B------:R-:W0:Y:S03]  /*0d70*/  LDCU.128 UR12, c[0x3][0x70] ;  /* 0x00c00e00ff0c77ac */ /* 0x000e260008000c00 */
[----:B------:R-:W-:Y:S01]  /*0d80*/  IMAD.MOV.U32 R8, RZ, RZ, R4 ;  /* 0x000000ffff087224 */ /* 0x000fe200078e0004 */
[----:B------:R-:W-:Y:S01]  /*0d90*/  IADD3 R26, P0, PT, R18, 0x20, RZ ;  /* 0x00000020121a7810 */ /* 0x000fe20007f1e0ff */
[----:B------:R-:W-:-:S04]  /*0da0*/  UMOV UR4, URZ ;  /* 0x000000ff00047c82 */ /* 0x000fc80008000000 */
[----:B-1234-:R-:W-:-:S08]  /*0db0*/  IMAD.X R25, RZ, RZ, R19, P0 ;  /* 0x000000ffff197224 */ /* 0x01efd000000e0613 */
.L_x_4:
[----:B------:R-:W-:Y:S01]  /*0dc0*/  LOP3.LUT R20, R7, R8, RZ, 0x3c, !PT ;  /* 0x0000000807147212 */ /* 0x000fe200078e3cff */
[----:B------:R-:W-:Y:S01]  /*0dd0*/  IMAD.MOV.U32 R14, RZ, RZ, R26 ;  /* 0x000000ffff0e7224 */ /* 0x000fe200078e001a */
[----:B------:R-:W-:Y:S01]  /*0de0*/  LOP3.LUT R9, R21, R12, RZ, 0x3c, !PT ;  /* 0x0000000c15097212 */ /* 0x000fe200078e3cff */
[----:B------:R-:W-:Y:S01]  /*0df0*/  IMAD.MOV.U32 R15, RZ, RZ, R25 ;  /* 0x000000ffff0f7224 */ /* 0x000fe200078e0019 */
[----:B------:R-:W-:Y:S02]  /*0e00*/  UIADD3 UR4, UPT, UPT, UR4, 0x1, URZ ;  /* 0x0000000104047890 */ /* 0x000fe4000fffe0ff */
[C-C-:B------:R-:W-:Y:S02]  /*0e10*/  SHF.R.U64 R13, R20.reuse, 0x6, R9.reuse ;  /* 0x00000006140d7819 */ /* 0x140fe40000001209 */
[C-C-:B------:R-:W-:Y:S01]  /*0e20*/  SHF.R.U64 R10, R20.reuse, 0x3, R9.reuse ;  /* 0x00000003140a7819 */ /* 0x140fe20000001209 */
[----:B------:R-:W-:Y:S01]  /*0e30*/  STG.E.U8 desc[UR6][R14.64], R20 ;  /* 0x000000140e007986 */ /* 0x000fe2000c101106 */
[C-C-:B------:R-:W-:Y:S01]  /*0e40*/  SHF.R.U64 R18, R20.reuse, 0x9, R9.reuse ;  /* 0x0000000914127819 */ /* 0x140fe20000001209 */
[----:B------:R-:W-:Y:S01]  /*0e50*/  UISETP.NE.AND UP0, UPT, UR4, 0x10, UPT ;  /* 0x000000100400788c */ /* 0x000fe2000bf05270 */
[C-C-:B------:R-:W-:Y:S01]  /*0e60*/  SHF.R.U64 R19, R20.reuse, 0x18, R9.reuse ;  /* 0x0000001814137819 */ /* 0x140fe20000001209 */
[----:B------:R1:W-:Y:S01]  /*0e70*/  STG.E.U8 desc[UR6][R14.64+0x8], R13 ;  /* 0x0000080d0e007986 */ /* 0x0003e2000c101106 */
[----:B------:R-:W-:-:S02]  /*0e80*/  SHF.R.U64 R25, R20, 0x1b, R9 ;  /* 0x0000001b14197819 */ /* 0x000fc40000001209 */
[C-C-:B------:R-:W-:Y:S01]  /*0e90*/  SHF.R.U64 R26, R20.reuse, 0xb, R9.reuse ;  /* 0x0000000b141a7819 */ /* 0x140fe20000001209 */
[----:B------:R2:W-:Y:S04]  /*0ea0*/  STG.E.U8 desc[UR6][R14.64+0x4], R10 ;  /* 0x0000040a0e007986 */ /* 0x0005e8000c101106 */
[----:B------:R3:W-:Y:S01]  /*0eb0*/  STG.E.U8 desc[UR6][R14.64+0xc], R18 ;  /* 0x00000c120e007986 */ /* 0x0007e2000c101106 */
[----:B-1----:R-:W-:-:S03]  /*0ec0*/  SHF.R.U64 R13, R20, 0x10, R9 ;  /* 0x00000010140d7819 */ /* 0x002fc60000001209 */
[----:B------:R1:W-:Y:S01]  /*0ed0*/  STG.E.U8 desc[UR6][R14.64+0x3], R19 ;  /* 0x000003130e007986 */ /* 0x0003e2000c101106 */
[----:B--2---:R-:W-:-:S03]  /*0ee0*/  SHF.R.U64 R10, R20, 0x8, R9 ;  /* 0x00000008140a7819 */ /* 0x004fc60000001209 */
[----:B------:R2:W-:Y:S01]  /*0ef0*/  STG.E.U8 desc[UR6][R14.64+0x2], R13 ;  /* 0x0000020d0e007986 */ /* 0x0005e2000c101106 */
[----:B---3--:R-:W-:-:S03]  /*0f00*/  SHF.R.U64 R18, R20, 0x1e, R9 ;  /* 0x0000001e14127819 */ /* 0x008fc60000001209 */
[----:B------:R3:W-:Y:S01]  /*0f10*/  STG.E.U8 desc[UR6][R14.64+0x7], R25 ;  /* 0x000007190e007986 */ /* 0x0007e2000c101106 */
[----:B-1----:R-:W-:-:S03]  /*0f20*/  SHF.R.U64 R19, R20, 0x13, R9 ;  /* 0x0000001314137819 */ /* 0x002fc60000001209 */
[----:B------:R1:W-:Y:S01]  /*0f30*/  STG.E.U8 desc[UR6][R14.64+0x1], R10 ;  /* 0x0000010a0e007986 */ /* 0x0003e2000c101106 */
[----:B--2---:R-:W-:-:S03]  /*0f40*/  SHF.R.U64 R13, R20, 0xe, R9 ;  /* 0x0000000e140d7819 */ /* 0x004fc60000001209 */
[----:B------:R2:W-:Y:S01]  /*0f50*/  STG.E.U8 desc[UR6][R14.64+0x6], R19 ;  /* 0x000006130e007986 */ /* 0x0005e2000c101106 */
[----:B---3--:R-:W-:-:S03]  /*0f60*/  SHF.R.U64 R25, R20, 0x16, R9 ;  /* 0x0000001614197819 */ /* 0x008fc60000001209 */
[----:B------:R3:W-:Y:S04]  /*0f70*/  STG.E.U8 desc[UR6][R14.64+0x9], R13 ;  /* 0x0000090d0e007986 */ /* 0x0007e8000c101106 */
[----:B------:R4:W-:Y:S01]  /*0f80*/  STG.E.U8 desc[UR6][R14.64+0x5], R26 ;  /* 0x0000051a0e007986 */ /* 0x0009e2000c101106 */
[----:B-1----:R-:W-:-:S03]  /*0f90*/  SHF.R.U64 R10, R20, 0x19, R9 ;  /* 0x00000019140a7819 */ /* 0x002fc60000001209 */
[----:B------:R1:W-:Y:S01]  /*0fa0*/  STG.E.U8 desc[UR6][R14.64+0xb], R18 ;  /* 0x00000b120e007986 */ /* 0x0003e2000c101106 */
[C-C-:B--2---:R-:W-:Y:S02]  /*0fb0*/  SHF.R.U64 R19, R20.reuse, 0x11, R9.reuse ;  /* 0x0000001114137819 */ /* 0x144fe40000001209 */
[--C-:B---3--:R-:W-:Y:S01]  /*0fc0*/  SHF.R.U32.HI R13, RZ, 0x1, R9.reuse ;  /* 0x00000001ff0d7819 */ /* 0x108fe20000011609 */
[----:B------:R2:W-:Y:S01]  /*0fd0*/  STG.E.U8 desc[UR6][R14.64+0xa], R25 ;  /* 0x00000a190e007986 */ /* 0x0005e2000c101106 */
[----:B----4-:R-:W-:-:S03]  /*0fe0*/  SHF.R.U64 R26, R20, 0x1c, R9 ;  /* 0x0000001c141a7819 */ /* 0x010fc60000001209 */
[----:B------:R3:W-:Y:S01]  /*0ff0*/  STG.E.U8 desc[UR6][R14.64+0xf], R13 ;  /* 0x00000f0d0e007986 */ /* 0x0007e2000c101106 */
[----:B-1----:R-:W-:-:S03]  /*1000*/  SHF.R.U64 R18, R20, 0xc, R9 ;  /* 0x0000000c14127819 */ /* 0x002fc60000001209 */
[----:B------:R1:W-:Y:S01]  /*1010*/  STG.E.U8 desc[UR6][R14.64+0xe], R10 ;  /* 0x00000e0a0e007986 */ /* 0x0003e2000c101106 */
[----:B--2---:R-:W-:-:S03]  /*1020*/  SHF.R.U64 R25, R20, 0x14, R9 ;  /* 0x0000001414197819 */ /* 0x004fc60000001209 */
[----:B------:R2:W-:Y:S01]  /*1030*/  STG.E.U8 desc[UR6][R14.64+0xd], R19 ;  /* 0x00000d130e007986 */ /* 0x0005e2000c101106 */
[----:B---3--:R-:W-:-:S03]  /*1040*/  SHF.R.U32.HI R13, RZ, 0x4, R9 ;  /* 0x00000004ff0d7819 */ /* 0x008fc60000011609 */
[----:B------:R-:W-:Y:S01]  /*1050*/  STG.E.U8 desc[UR6][R14.64+0x10], R18 ;  /* 0x000010120e007986 */ /* 0x000fe2000c101106 */
[----:B------:R-:W-:-:S03]  /*1060*/  IADD3 R9, P2, PT, R16, UR10, RZ ;  /* 0x0000000a10097c10 */ /* 0x000fc6000ff5e0ff */
[----:B------:R-:W-:Y:S01]  /*1070*/  STG.E.U8 desc[UR6][R14.64+0x13], R13 ;  /* 0x0000130d0e007986 */ /* 0x000fe2000c101106 */
[-C--:B------:R-:W-:Y:S02]  /*1080*/  ISETP.GE.U32.AND P1, PT, R9, R16.reuse, PT ;  /* 0x000000100900720c */ /* 0x080fe40003f26070 */
[----:B-1----:R-:W-:Y:S01]  /*1090*/  IADD3.X R10, PT, PT, R17, UR11, RZ, P2, !PT ;  /* 0x0000000b110a7c10 */ /* 0x002fe200097fe4ff */
[----:B------:R1:W-:Y:S01]  /*10a0*/  STG.E.U8 desc[UR6][R14.64+0x11], R25 ;  /* 0x000011190e007986 */ /* 0x0003e2000c101106 */
[----:B------:R-:W-:Y:S02]  /*10b0*/  ISETP.GE.U32.AND P0, PT, R9, R16, PT ;  /* 0x000000100900720c */ /* 0x000fe40003f06070 */
[CC--:B------:R-:W-:Y:S01]  /*10c0*/  ISETP.GE.U32.AND.EX P1, PT, R10.reuse, R17.reuse, PT, P1 ;  /* 0x000000110a00720c */ /* 0x0c0fe20003f26110 */
[----:B------:R-:W-:Y:S01]  /*10d0*/  STG.E.64 desc[UR6][R14.64+-0x10], R2 ;  /* 0xfffff0020e007986 */ /* 0x000fe2000c101b06 */
[----:B------:R-:W-:Y:S01]  /*10e0*/  ISETP.GE.U32.AND.EX P0, PT, R10, R17, PT, P0 ;  /* 0x000000110a00720c */ /* 0x000fe20003f06100 */
[----:B------:R-:W-:Y:S01]  /*10f0*/  IMAD.MOV.U32 R17, RZ, RZ, R0 ;  /* 0x000000ffff117224 */ /* 0x000fe200078e0000 */
[----:B--2---:R-:W-:Y:S01]  /*1100*/  SEL R19, RZ, 0x1, P1 ;  /* 0x00000001ff137807 */ /* 0x004fe20000800000 */
[----:B------:R-:W-:Y:S03]  /*1110*/  STG.E.U8 desc[UR6][R14.64+0x12], R26 ;  /* 0x0000121a0e007986 */ /* 0x000fe6000c101106 */
[----:B0-----:R-:W-:Y:S01]  /*1120*/  IADD3 R19, P1, P2, R24, UR12, R19 ;  /* 0x0000000c18137c10 */ /* 0x001fe2000fa3e013 */
[----:B-1----:R-:W0:Y:S03]  /*1130*/  LDC R25, c[0x0][0x398] ;  /* 0x0000e600ff197b82 */ /* 0x002e260000000800 */
[----:B------:R-:W-:-:S02]  /*1140*/  ISETP.NE.U32.AND P3, PT, R19, R24, PT ;  /* 0x000000181300720c */ /* 0x000fc40003f65070 */
[----:B------:R-:W-:Y:S02]  /*1150*/  IADD3.X R13, PT, PT, R28, UR13, RZ, P1, P2 ;  /* 0x0000000d1c0d7c10 */ /* 0x000fe40008fe44ff */
[----:B------:R-:W-:Y:S02]  /*1160*/  ISETP.GE.U32.AND P1, PT, R19, R24, PT ;  /* 0x000000181300720c */ /* 0x000fe40003f26070 */
[CC--:B------:R-:W-:Y:S02]  /*1170*/  ISETP.NE.AND.EX P3, PT, R13.reuse, R28.reuse, PT, P3 ;  /* 0x0000001c0d00720c */ /* 0x0c0fe40003f65330 */
[----:B------:R-:W-:Y:S01]  /*1180*/  ISETP.GE.U32.AND.EX P1, PT, R13, R28, PT, P1 ;  /* 0x0000001c0d00720c */ /* 0x000fe20003f26110 */
[----:B------:R-:W-:Y:S01]  /*1190*/  IMAD.MOV.U32 R28, RZ, RZ, R13 ;  /* 0x000000ffff1c7224 */ /* 0x000fe200078e000d */
[----:B------:R-:W-:Y:S02]  /*11a0*/  SEL R16, RZ, 0xffffffff, P3 ;  /* 0xffffffffff107807 */ /* 0x000fe40001800000 */
[----:B------:R-:W-:-:S04]  /*11b0*/  @P0 SEL R16, RZ, 0xffffffff, P1 ;  /* 0xffffffffff100807 */ /* 0x000fc80000800000 */
[----:B------:R-:W-:-:S04]  /*11c0*/  LOP3.LUT R16, R16, 0x1, RZ, 0xc0, !PT ;  /* 0x0000000110107812 */ /* 0x000fc800078ec0ff */
[----:B------:R-:W-:Y:S01]  /*11d0*/  ISETP.EQ.U32.OR P0, PT, R16, 0x1, !P1 ;  /* 0x000000011000780c */ /* 0x000fe20004f02470 */
[----:B------:R-:W-:Y:S01]  /*11e0*/  IMAD.MOV.U32 R16, RZ, RZ, R4 ;  /* 0x000000ffff107224 */ /* 0x000fe200078e0004 */
[----:B0-----:R-:W-:Y:S02]  /*11f0*/  STG.E desc[UR6][R14.64+0x14], R25 ;  /* 0x000014190e007986 */ /* 0x001fe4000c101906 */
[----:B------:R-:W-:Y:S02]  /*1200*/  SEL R20, RZ, 0x1, !P0 ;  /* 0x00000001ff147807 */ /* 0x000fe40004000000 */
[----:B------:R0:W-:Y:S02]  /*1210*/  STG.E.64 desc[UR6][R14.64+-0x20], R16 ;  /* 0xffffe0100e007986 */ /* 0x0001e4000c101b06 */
[----:B------:R-:W-:-:S04]  /*1220*/  IADD3 R20, P2, P3, R29, UR14, R20 ;  /* 0x0000000e1d147c10 */ /* 0x000fc8000fb5e014 */
[CC--:B------:R-:W-:Y:S02]  /*1230*/  ISETP.GE.U32.AND P1, PT, R20.reuse, R29.reuse, PT ;  /* 0x0000001d1400720c */ /* 0x0c0fe40003f26070 */
[----:B------:R-:W-:Y:S02]  /*1240*/  IADD3.X R18, PT, PT, R27, UR15, RZ, P2, P3 ;  /* 0x0000000f1b127c10 */ /* 0x000fe400097e64ff */
[----:B------:R-:W-:Y:S02]  /*1250*/  ISETP.GE.U32.AND P3, PT, R20, R29, PT ;  /* 0x0000001d1400720c */ /* 0x000fe40003f66070 */
[----:B------:R-:W-:Y:S02]  /*1260*/  ISETP.GE.U32.AND.EX P1, PT, R18, R27, PT, P1 ;  /* 0x0000001b1200720c */ /* 0x000fe40003f26110 */
[----:B------:R-:W-:Y:S01]  /*1270*/  ISETP.NE.U32.AND P2, PT, R20, R29, PT ;  /* 0x0000001d1400720c */ /* 0x000fe20003f45070 */
[----:B0-----:R-:W-:Y:S01]  /*1280*/  IMAD.MOV.U32 R16, RZ, RZ, R6 ;  /* 0x000000ffff107224 */ /* 0x001fe200078e0006 */
[CC--:B------:R-:W-:Y:S01]  /*1290*/  ISETP.GE.U32.AND.EX P3, PT, R18.reuse, R27.reuse, PT, P3 ;  /* 0x0000001b1200720c */ /* 0x0c0fe20003f66130 */
[----:B------:R-:W-:Y:S01]  /*12a0*/  IMAD.MOV.U32 R17, RZ, RZ, R5 ;  /* 0x000000ffff117224 */ /* 0x000fe200078e0005 */
[----:B------:R-:W-:Y:S01]  /*12b0*/  ISETP.NE.AND.EX P2, PT, R18, R27, PT, P2 ;  /* 0x0000001b1200720c */ /* 0x000fe20003f45320 */
[----:B------:R-:W-:Y:S01]  /*12c0*/  IMAD.MOV.U32 R29, RZ, RZ, R20 ;  /* 0x000000ffff1d7224 */ /* 0x000fe200078e0014 */
[----:B------:R-:W-:-:S02]  /*12d0*/  SEL R24, RZ, 0xffffffff, P3 ;  /* 0xffffffffff187807 */ /* 0x000fc40001800000 */
[----:B------:R-:W-:Y:S01]  /*12e0*/  SEL R27, RZ, 0xffffffff, P2 ;  /* 0xffffffffff1b7807 */ /* 0x000fe20001000000 */
[----:B------:R0:W-:Y:S03]  /*12f0*/  STG.E.64 desc[UR6][R14.64+-0x18], R16 ;  /* 0xffffe8100e007986 */ /* 0x0001e6000c101b06 */
[----:B------:R-:W-:Y:S01]  /*1300*/  @P1 SEL R24, R27, R24, P0 ;  /* 0x000000181b181207 */ /* 0x000fe20000000000 */
[----:B------:R-:W-:Y:S01]  /*1310*/  IMAD.WIDE R26, R11, 0x38, R14 ;  /* 0x000000380b1a7825 */ /* 0x000fe200078e020e */
[----:B------:R-:W-:Y:S02]  /*1320*/  IADD3 R8, P0, PT, R8, UR8, RZ ;  /* 0x0000000808087c10 */ /* 0x000fe4000ff1e0ff */
[----:B------:R-:W-:Y:S01]  /*1330*/  LOP3.LUT R24, R24, 0x1, RZ, 0xc0, !PT ;  /* 0x0000000118187812 */ /* 0x000fe200078ec0ff */
[----:B------:R-:W-:Y:S01]  /*1340*/  IMAD.MOV.U32 R25, RZ, RZ, R27 ;  /* 0x000000ffff197224 */ /* 0x000fe200078e001b */
[----:B------:R-:W-:Y:S01]  /*1350*/  IADD3.X R12, PT, PT, R12, UR9, RZ, P0, !PT ;  /* 0x000000090c0c7c10 */ /* 0x000fe200087fe4ff */
[----:B------:R-:W-:Y:S01]  /*1360*/  IMAD.MOV.U32 R27, RZ, RZ, R18 ;  /* 0x000000ffff1b7224 */ /* 0x000fe200078e0012 */
[----:B------:R-:W-:Y:S01]  /*1370*/  IADD3 R7, P1, P2, R7, UR16, R24 ;  /* 0x0000001007077c10 */ /* 0x000fe2000fa3e018 */
[----:B------:R-:W-:-:S02]  /*1380*/  IMAD.MOV.U32 R24, RZ, RZ, R19 ;  /* 0x000000ffff187224 */ /* 0x000fc400078e0013 */
[----:B0-----:R-:W-:Y:S01]  /*1390*/  IMAD.MOV.U32 R16, RZ, RZ, R22 ;  /* 0x000000ffff107224 */ /* 0x001fe200078e0016 */
[----:B------:R-:W-:Y:S01]  /*13a0*/  IADD3 R22, P3, PT, R22, 0x1, RZ ;  /* 0x0000000116167810 */ /* 0x000fe20007f7e0ff */
[----:B------:R-:W-:Y:S01]  /*13b0*/  IMAD.MOV.U32 R17, RZ, RZ, R23 ;  /* 0x000000ffff117224 */ /* 0x000fe200078e0017 */
[----:B------:R-:W-:-:S03]  /*13c0*/  IADD3.X R21, PT, PT, R21, UR17, RZ, P1, P2 ;  /* 0x0000001115157c10 */ /* 0x000fc60008fe44ff */
[----:B------:R-:W-:Y:S01]  /*13d0*/  IMAD.X R23, RZ, RZ, R23, P3 ;  /* 0x000000ffff177224 */ /* 0x000fe200018e0617 */
[----:B------:R0:W-:Y:S02]  /*13e0*/  STG.E.64 desc[UR6][R14.64+-0x8], R16 ;  /* 0xfffff8100e007986 */ /* 0x0001e4000c101b06 */
[----:B0-----:R-:W-:Y:S02]  /*13f0*/  IMAD.MOV.U32 R16, RZ, RZ, R9 ;  /* 0x000000ffff107224 */ /* 0x001fe400078e0009 */
[----:B------:R-:W-:Y:S01]  /*1400*/  IMAD.MOV.U32 R17, RZ, RZ, R10 ;  /* 0x000000ffff117224 */ /* 0x000fe200078e000a */
[----:B------:R-:W-:Y:S06]  /*1410*/  BRA.U UP0, `(.L_x_4) ;  /* 0xfffffff900687547 */ /* 0x000fec000b83ffff */
[----:B------:R-:W-:Y:S05]  /*1420*/  EXIT ;  /* 0x000000000000794d */ /* 0x000fea0003800000 */
.L_x_5:
[----:B------:R-:W-:-:S00]  /*1430*/  BRA `(.L_x_5) ;  /* 0xfffffffc00fc7947 */ /* 0x000fc0000383ffff */
[----:B------:R-:W-:-:S00]  /*1440*/  NOP ;  /* 0x0000000000007918 */ /* 0x000fc00000000000 */
        /* <DEDUP_REMOVED lines=11> */
.L_x_6:


//--------------------- .nv.global.init           --------------------------
	.section	.nv.global.init,"aw",@progbits
	.align	4
.nv.global.init:
	.type		mrg32k3aM1SubSeq,@object
	.size		mrg32k3aM1SubSeq,(mrg32k3aM2SubSeq - mrg32k3aM1SubSeq)
mrg32k3aM1SubSeq:
        /*0000*/ 	.byte	0x0b, 0xcc, 0xee, 0x04, 0x73, 0x29, 0x8b, 0x6f, 0xf6, 0x53, 0x03, 0xf6, 0x23, 0xf6, 0xea, 0xda
        /* <DEDUP_REMOVED lines=125> */
	.type		mrg32k3aM2SubSeq,@object
	.size		mrg32k3aM2SubSeq,(mrg32k3aM1 - mrg32k3aM2SubSeq)
mrg32k3aM2SubSeq:
        /* <DEDUP_REMOVED lines=126> */
	.type		mrg32k3aM1,@object
	.size		mrg32k3aM1,(mrg32k3aM1Seq - mrg32k3aM1)
mrg32k3aM1:
        /* <DEDUP_REMOVED lines=144> */
	.type		mrg32k3aM1Seq,@object
	.size		mrg32k3aM1Seq,(mrg32k3aM2 - mrg32k3aM1Seq)
mrg32k3aM1Seq:
        /* <DEDUP_REMOVED lines=144> */
	.type		mrg32k3aM2,@object
	.size		mrg32k3aM2,(mrg32k3aM2Seq - mrg32k3aM2)
mrg32k3aM2:
        /* <DEDUP_REMOVED lines=144> */
	.type		mrg32k3aM2Seq,@object
	.size		mrg32k3aM2Seq,(precalc_xorwow_matrix - mrg32k3aM2Seq)
mrg32k3aM2Seq:
        /* <DEDUP_REMOVED lines=144> */
	.type		precalc_xorwow_matrix,@object
	.size		precalc_xorwow_matrix,(precalc_xorwow_offset_matrix - precalc_xorwow_matrix)
precalc_xorwow_matrix:
        /* <DEDUP_REMOVED lines=6400> */
	.type		precalc_xorwow_offset_matrix,@object
	.size		precalc_xorwow_offset_matrix,(.L_1 - precalc_xorwow_offset_matrix)
precalc_xorwow_offset_matrix:
        /* <DEDUP_REMOVED lines=6400> */
.L_1:


//--------------------- .nv.shared.reserved.0     --------------------------
	.section	.nv.shared.reserved.0,"aw",@nobits
	.weak		__nv_reservedSMEM_offset_0_alias
	.size		__nv_reservedSMEM_offset_0_alias, 0, 64
	.other		__nv_reservedSMEM_offset_0_alias,@"STO_CUDA_RESERVED_SHARED STV_DEFAULT"
__nv_reservedSMEM_offset_0_alias:
	.zero		0
	.zero		64


//--------------------- .nv.constant0._Z26kernel_bruteforce_dump_allP12ResultPacketmmi --------------------------
	.section	.nv.constant0._Z26kernel_bruteforce_dump_allP12ResultPacketmmi,"a",@progbits
	.sectionflags	@""
	.align	4
.nv.constant0._Z26kernel_bruteforce_dump_allP12ResultPacketmmi:
	.zero		924


//--------------------- SYMBOLS --------------------------

	.type		.nv.reservedSmem.offset0,@object
	.size		.nv.reservedSmem.offset0,0x4
